//
// Generated by NVIDIA NVVM Compiler
//
// Compiler Build ID: CL-36424714
// Cuda compilation tools, release 13.0, V13.0.88
// Based on NVVM 20.0.0
//

.version 9.0
.target sm_100
.address_size 64

	// .globl	_Z27matrix_multiplicationKerneliiPiS_S_

.visible .entry _Z27matrix_multiplicationKerneliiPiS_S_(
	.param .u32 _Z27matrix_multiplicationKerneliiPiS_S__param_0,
	.param .u32 _Z27matrix_multiplicationKerneliiPiS_S__param_1,
	.param .u64 .ptr .align 1 _Z27matrix_multiplicationKerneliiPiS_S__param_2,
	.param .u64 .ptr .align 1 _Z27matrix_multiplicationKerneliiPiS_S__param_3,
	.param .u64 .ptr .align 1 _Z27matrix_multiplicationKerneliiPiS_S__param_4
)
{
	.reg .pred 	%p<4>;
	.reg .b32 	%r<11>;
	.reg .b64 	%rd<13>;

	ld.param.u32 	%r4, [_Z27matrix_multiplicationKerneliiPiS_S__param_0];
	ld.param.u32 	%r5, [_Z27matrix_multiplicationKerneliiPiS_S__param_1];
	ld.param.u64 	%rd1, [_Z27matrix_multiplicationKerneliiPiS_S__param_2];
	ld.param.u64 	%rd2, [_Z27matrix_multiplicationKerneliiPiS_S__param_3];
	ld.param.u64 	%rd3, [_Z27matrix_multiplicationKerneliiPiS_S__param_4];
	mov.u32 	%r6, %tid.x;
	mov.u32 	%r7, %ctaid.x;
	mov.u32 	%r8, %ntid.x;
	mad.lo.s32 	%r1, %r7, %r8, %r6;
	min.s32 	%r9, %r4, %r5;
	setp.le.s32 	%p1, %r9, %r1;
	@%p1 bra 	$L__BB0_4;
	cvta.to.global.u64 	%rd4, %rd1;
	mul.wide.s32 	%rd5, %r1, 4;
	add.s64 	%rd6, %rd4, %rd5;
	ld.global.u32 	%r2, [%rd6];
	setp.eq.s32 	%p2, %r2, 0;
	@%p2 bra 	$L__BB0_4;
	cvta.to.global.u64 	%rd7, %rd2;
	add.s64 	%rd9, %rd7, %rd5;
	ld.global.u32 	%r3, [%rd9];
	setp.eq.s32 	%p3, %r3, 0;
	@%p3 bra 	$L__BB0_4;
	mul.lo.s32 	%r10, %r3, %r2;
	cvta.to.global.u64 	%rd10, %rd3;
	add.s64 	%rd12, %rd10, %rd5;
	st.global.u32 	[%rd12], %r10;
$L__BB0_4:
	ret;

}


// ===== COMPILED SASS (sm_100) =====

	.target	sm_100

	.elftype	@"ET_EXEC"


//--------------------- .note.nv.tkinfo           --------------------------
	.section	.note.nv.tkinfo,"",@"SHT_NOTE"
	.sectionflags	@"SHF_NOTE_NV_TKINFO"
	.tkinfo
        /*0018*/ 	.word	0x00000002
        /*0030*/ 	.string	""
        /*0030*/ 	.string	"ptxas"
        /*0030*/ 	.string	"Cuda compilation tools, release 13.0, V13.0.88"
        /*0030*/ 	.string	"Build cuda_13.0.r13.0/compiler.36424714_0"
        /*0030*/ 	.string	"-arch sm_100 -m 64 "



//--------------------- .note.nv.cuinfo           --------------------------
	.section	.note.nv.cuinfo,"",@"SHT_NOTE"
	.sectionflags	@"SHF_NOTE_NV_CUINFO"
        /*0018*/ 	.short	0x0002
        /*001a*/ 	.short	0x0064
        /*001c*/ 	.short	0x0082
	.zero		2


//--------------------- .nv.info                  --------------------------
	.section	.nv.info,"",@"SHT_CUDA_INFO"
	.align	4


	//----- nvinfo : EIATTR_REGCOUNT
	.align		4
        /*0000*/ 	.byte	0x04, 0x2f
        /*0002*/ 	.short	(.L_1 - .L_0)
	.align		4
.L_0:
        /*0004*/ 	.word	index@(_Z27matrix_multiplicationKerneliiPiS_S_)
        /*0008*/ 	.word	0x0000000a


	//----- nvinfo : EIATTR_FRAME_SIZE
	.align		4
.L_1:
        /*000c*/ 	.byte	0x04, 0x11
        /*000e*/ 	.short	(.L_3 - .L_2)
	.align		4
.L_2:
        /*0010*/ 	.word	index@(_Z27matrix_multiplicationKerneliiPiS_S_)
        /*0014*/ 	.word	0x00000000


	//----- nvinfo : EIATTR_MIN_STACK_SIZE
	.align		4
.L_3:
        /*0018*/ 	.byte	0x04, 0x12
        /*001a*/ 	.short	(.L_5 - .L_4)
	.align		4
.L_4:
        /*001c*/ 	.word	index@(_Z27matrix_multiplicationKerneliiPiS_S_)
        /*0020*/ 	.word	0x00000000
.L_5:


//--------------------- .nv.compat                --------------------------
	.section	.nv.compat,"",@"SHT_CUDA_COMPAT_INFO"
	.align	4
        /*0000*/ 	.byte	0x02, 0x09, 0x00, 0x00, 0x02, 0x02, 0x01, 0x00, 0x02, 0x05, 0x05, 0x00, 0x03, 0x07, 0x01, 0x01
        /*0010*/ 	.byte	0x02, 0x03, 0x00, 0x00, 0x02, 0x06, 0x01, 0x00, 0x04, 0x0b, 0x08, 0x00, 0x09, 0x00, 0x00, 0x00
        /*0020*/ 	.byte	0x00, 0x00, 0x00, 0x00


//--------------------- .nv.info._Z27matrix_multiplicationKerneliiPiS_S_ --------------------------
	.section	.nv.info._Z27matrix_multiplicationKerneliiPiS_S_,"",@"SHT_CUDA_INFO"
	.sectionflags	@""
	.align	4


	//----- nvinfo : EIATTR_CUDA_API_VERSION
	.align		4
        /*0000*/ 	.byte	0x04, 0x37
        /*0002*/ 	.short	(.L_7 - .L_6)
.L_6:
        /*0004*/ 	.word	0x00000082


	//----- nvinfo : EIATTR_KPARAM_INFO
	.align		4
.L_7:
        /*0008*/ 	.byte	0x04, 0x17
        /*000a*/ 	.short	(.L_9 - .L_8)
.L_8:
        /*000c*/ 	.word	0x00000000
        /*0010*/ 	.short	0x0004
        /*0012*/ 	.short	0x0018
        /*0014*/ 	.byte	0x00, 0xf5, 0x21, 0x00


	//----- nvinfo : EIATTR_KPARAM_INFO
	.align		4
.L_9:
        /*0018*/ 	.byte	0x04, 0x17
        /*001a*/ 	.short	(.L_11 - .L_10)
.L_10:
        /*001c*/ 	.word	0x00000000
        /*0020*/ 	.short	0x0003
        /*0022*/ 	.short	0x0010
        /*0024*/ 	.byte	0x00, 0xf5, 0x21, 0x00


	//----- nvinfo : EIATTR_KPARAM_INFO
	.align		4
.L_11:
        /*0028*/ 	.byte	0x04, 0x17
        /*002a*/ 	.short	(.L_13 - .L_12)
.L_12:
        /*002c*/ 	.word	0x00000000
        /*0030*/ 	.short	0x0002
        /*0032*/ 	.short	0x0008
        /*0034*/ 	.byte	0x00, 0xf5, 0x21, 0x00


	//----- nvinfo : EIATTR_KPARAM_INFO
	.align		4
.L_13:
        /*0038*/ 	.byte	0x04, 0x17
        /*003a*/ 	.short	(.L_15 - .L_14)
.L_14:
        /*003c*/ 	.word	0x00000000
        /*0040*/ 	.short	0x0001
        /*0042*/ 	.short	0x0004
        /*0044*/ 	.byte	0x00, 0xf0, 0x11, 0x00


	//----- nvinfo : EIATTR_KPARAM_INFO
	.align		4
.L_15:
        /*0048*/ 	.byte	0x04, 0x17
        /*004a*/ 	.short	(.L_17 - .L_16)
.L_16:
        /*004c*/ 	.word	0x00000000
        /*0050*/ 	.short	0x0000
        /*0052*/ 	.short	0x0000
        /*0054*/ 	.byte	0x00, 0xf0, 0x11, 0x00


	//----- nvinfo : EIATTR_SPARSE_MMA_MASK
	.align		4
.L_17:
        /*0058*/ 	.byte	0x03, 0x50
        /*005a*/ 	.short	0x0000


	//----- nvinfo : EIATTR_MAXREG_COUNT
	.align		4
        /*005c*/ 	.byte	0x03, 0x1b
        /*005e*/ 	.short	0x00ff


	//----- nvinfo : EIATTR_MERCURY_ISA_VERSION
	.align		4
        /*0060*/ 	.byte	0x03, 0x5f
        /*0062*/ 	.short	0x0101


	//----- nvinfo : EIATTR_VRC_CTA_INIT_COUNT
	.align		4
        /*0064*/ 	.byte	0x02, 0x4a
	.zero		1
	.zero		1


	//----- nvinfo : EIATTR_EXIT_INSTR_OFFSETS
	.align		4
        /*0068*/ 	.byte	0x04, 0x1c
        /*006a*/ 	.short	(.L_19 - .L_18)


	//   ....[0]....
.L_18:
        /*006c*/ 	.word	0x00000090


	//   ....[1]....
        /*0070*/ 	.word	0x000000f0


	//   ....[2]....
        /*0074*/ 	.word	0x00000140


	//   ....[3]....
        /*0078*/ 	.word	0x00000190


	//----- nvinfo : EIATTR_CBANK_PARAM_SIZE
	.align		4
.L_19:
        /*007c*/ 	.byte	0x03, 0x19
        /*007e*/ 	.short	0x0020


	//----- nvinfo : EIATTR_PARAM_CBANK
	.align		4
        /*0080*/ 	.byte	0x04, 0x0a
        /*0082*/ 	.short	(.L_21 - .L_20)
	.align		4
.L_20:
        /*0084*/ 	.word	index@(.nv.constant0._Z27matrix_multiplicationKerneliiPiS_S_)
        /*0088*/ 	.short	0x0380
        /*008a*/ 	.short	0x0020


	//----- nvinfo : EIATTR_SW_WAR
	.align		4
.L_21:
        /*008c*/ 	.byte	0x04, 0x36
        /*008e*/ 	.short	(.L_23 - .L_22)
.L_22:
        /*0090*/ 	.word	0x00000008
.L_23:


//--------------------- .nv.callgraph             --------------------------
	.section	.nv.callgraph,"",@"SHT_CUDA_CALLGRAPH"
	.align	4
	.sectionentsize	8
	.align		4
        /*0000*/ 	.word	0x00000000
	.align		4
        /*0004*/ 	.word	0xffffffff
	.align		4
        /*0008*/ 	.word	0x00000000
	.align		4
        /*000c*/ 	.word	0xfffffffe
	.align		4
        /*0010*/ 	.word	0x00000000
	.align		4
        /*0014*/ 	.word	0xfffffffd
	.align		4
        /*0018*/ 	.word	0x00000000
	.align		4
        /*001c*/ 	.word	0xfffffffc


//--------------------- .text._Z27matrix_multiplicationKerneliiPiS_S_ --------------------------
	.section	.text._Z27matrix_multiplicationKerneliiPiS_S_,"ax",@progbits
	.align	128
        .global         _Z27matrix_multiplicationKerneliiPiS_S_
        .type           _Z27matrix_multiplicationKerneliiPiS_S_,@function
        .size           _Z27matrix_multiplicationKerneliiPiS_S_,(.L_x_1 - _Z27matrix_multiplicationKerneliiPiS_S_)
        .other          _Z27matrix_multiplicationKerneliiPiS_S_,@"STO_CUDA_ENTRY STV_DEFAULT"
_Z27matrix_multiplicationKerneliiPiS_S_:
.text._Z27matrix_multiplicationKerneliiPiS_S_:
[----:B------:R-:W-:Y:S01]  /*0000*/  LDC R1, c[0x0][0x37c] ;  /* 0x0000df00ff017b82 */ /* 0x000fe20000000800 */
[----:B------:R-:W0:Y:S07]  /*0010*/  S2R R5, SR_TID.X ;  /* 0x0000000000057919 */ /* 0x000e2e0000002100 */
[----:B------:R-:W0:Y:S01]  /*0020*/  S2UR UR6, SR_CTAID.X ;  /* 0x00000000000679c3 */ /* 0x000e220000002500 */
[----:B------:R-:W1:Y:S07]  /*0030*/  LDCU.64 UR4, c[0x0][0x380] ;  /* 0x00007000ff0477ac */ /* 0x000e6e0008000a00 */
[----:B------:R-:W0:Y:S01]  /*0040*/  LDC R0, c[0x0][0x360] ;  /* 0x0000d800ff007b82 */ /* 0x000e220000000800 */
[----:B-1----:R-:W-:-:S04]  /*0050*/  UISETP.LT.AND UP0, UPT, UR4, UR5, UPT ;  /* 0x000000050400728c */ /* 0x002fc8000bf01270 */
[----:B------:R-:W-:Y:S01]  /*0060*/  USEL UR4, UR4, UR5, UP0 ;  /* 0x0000000504047287 */ /* 0x000fe20008000000 */
[----:B0-----:R-:W-:-:S05]  /*0070*/  IMAD R5, R0, UR6, R5 ;  /* 0x0000000600057c24 */ /* 0x001fca000f8e0205 */
[----:B------:R-:W-:-:S13]  /*0080*/  ISETP.LT.AND P0, PT, R5, UR4, PT ;  /* 0x0000000405007c0c */ /* 0x000fda000bf01270 */
[----:B------:R-:W-:Y:S05]  /*0090*/  @!P0 EXIT ;  /* 0x000000000000894d */ /* 0x000fea0003800000 */
[----:B------:R-:W0:Y:S01]  /*00a0*/  LDC.64 R2, c[0x0][0x388] ;  /* 0x0000e200ff027b82 */ /* 0x000e220000000a00 */
[----:B------:R-:W1:Y:S01]  /*00b0*/  LDCU.64 UR4, c[0x0][0x358] ;  /* 0x00006b00ff0477ac */ /* 0x000e620008000a00 */
[----:B0-----:R-:W-:-:S05]  /*00c0*/  IMAD.WIDE R2, R5, 0x4, R2 ;  /* 0x0000000405027825 */ /* 0x001fca00078e0202 */
[----:B-1----:R-:W2:Y:S02]  /*00d0*/  LDG.E R0, desc[UR4][R2.64] ;  /* 0x0000000402007981 */ /* 0x002ea4000c1e1900 */
[----:B--2---:R-:W-:-:S13]  /*00e0*/  ISETP.NE.AND P0, PT, R0, RZ, PT ;  /* 0x000000ff0000720c */ /* 0x004fda0003f05270 */
[----:B------:R-:W-:Y:S05]  /*00f0*/  @!P0 EXIT ;  /* 0x000000000000894d */ /* 0x000fea0003800000 */
[----:B------:R-:W0:Y:S02]  /*0100*/  LDC.64 R2, c[0x0][0x390] ;  /* 0x0000e400ff027b82 */ /* 0x000e240000000a00 */
[----:B0-----:R-:W-:-:S05]  /*0110*/  IMAD.WIDE R2, R5, 0x4, R2 ;  /* 0x0000000405027825 */ /* 0x001fca00078e0202 */
[----:B------:R-:W2:Y:S02]  /*0120*/  LDG.E R7, desc[UR4][R2.64] ;  /* 0x0000000402077981 */ /* 0x000ea4000c1e1900 */
[----:B--2---:R-:W-:-:S13]  /*0130*/  ISETP.NE.AND P0, PT, R7, RZ, PT ;  /* 0x000000ff0700720c */ /* 0x004fda0003f05270 */
[----:B------:R-:W-:Y:S05]  /*0140*/  @!P0 EXIT ;  /* 0x000000000000894d */ /* 0x000fea0003800000 */
[----:B------:R-:W0:Y:S01]  /*0150*/  LDC.64 R2, c[0x0][0x398] ;  /* 0x0000e600ff027b82 */ /* 0x000e220000000a00 */
[----:B------:R-:W-:Y:S02]  /*0160*/  IMAD R7, R0, R7, RZ ;  /* 0x0000000700077224 */ /* 0x000fe400078e02ff */
[----:B0-----:R-:W-:-:S05]  /*0170*/  IMAD.WIDE R2, R5, 0x4, R2 ;  /* 0x0000000405027825 */ /* 0x001fca00078e0202 */
[----:B------:R-:W-:Y:S01]  /*0180*/  STG.E desc[UR4][R2.64], R7 ;  /* 0x0000000702007986 */ /* 0x000fe2000c101904 */
[----:B------:R-:W-:Y:S05]  /*0190*/  EXIT ;  /* 0x000000000000794d */ /* 0x000fea0003800000 */
.L_x_0:
[----:B------:R-:W-:-:S00]  /*01a0*/  BRA `(.L_x_0) ;  /* 0xfffffffc00fc7947 */ /* 0x000fc0000383ffff */
[----:B------:R-:W-:-:S00]  /*01b0*/  NOP ;  /* 0x0000000000007918 */ /* 0x000fc00000000000 */
        /* <DEDUP_REMOVED lines=12> */
.L_x_1:


//--------------------- .nv.shared.reserved.0     --------------------------
	.section	.nv.shared.reserved.0,"aw",@nobits
	.weak		__nv_reservedSMEM_offset_0_alias
	.size		__nv_reservedSMEM_offset_0_alias, 0, 64
	.other		__nv_reservedSMEM_offset_0_alias,@"STO_CUDA_RESERVED_SHARED STV_DEFAULT"
__nv_reservedSMEM_offset_0_alias:
	.zero		0
	.zero		64


//--------------------- .nv.constant0._Z27matrix_multiplicationKerneliiPiS_S_ --------------------------
	.section	.nv.constant0._Z27matrix_multiplicationKerneliiPiS_S_,"a",@progbits
	.sectionflags	@""
	.align	4
.nv.constant0._Z27matrix_multiplicationKerneliiPiS_S_:
	.zero		928


//--------------------- SYMBOLS --------------------------

	.type		.nv.reservedSmem.offset0,@object
	.size		.nv.reservedSmem.offset0,0x4
